//
// Generated by NVIDIA NVVM Compiler
//
// Compiler Build ID: CL-36424714
// Cuda compilation tools, release 13.0, V13.0.88
// Based on NVVM 20.0.0
//

.version 9.0
.target sm_100
.address_size 64

	// .globl	_Z6assignPxPdx

.visible .entry _Z6assignPxPdx(
	.param .u64 .ptr .align 1 _Z6assignPxPdx_param_0,
	.param .u64 .ptr .align 1 _Z6assignPxPdx_param_1,
	.param .u64 _Z6assignPxPdx_param_2
)
{
	.reg .pred 	%p<2>;
	.reg .b32 	%r<5>;
	.reg .b64 	%rd<12>;
	.reg .b64 	%fd<3>;

	ld.param.u64 	%rd2, [_Z6assignPxPdx_param_0];
	ld.param.u64 	%rd3, [_Z6assignPxPdx_param_1];
	ld.param.u64 	%rd4, [_Z6assignPxPdx_param_2];
	mov.u32 	%r1, %tid.x;
	mov.u32 	%r2, %ctaid.x;
	mov.u32 	%r3, %ntid.x;
	mad.lo.s32 	%r4, %r2, %r3, %r1;
	cvt.s64.s32 	%rd1, %r4;
	setp.le.s64 	%p1, %rd4, %rd1;
	@%p1 bra 	$L__BB0_2;
	cvta.to.global.u64 	%rd5, %rd2;
	cvta.to.global.u64 	%rd6, %rd3;
	shl.b64 	%rd7, %rd1, 3;
	add.s64 	%rd8, %rd5, %rd7;
	ld.global.u64 	%rd9, [%rd8];
	shl.b64 	%rd10, %rd9, 1;
	st.global.u64 	[%rd8], %rd10;
	add.s64 	%rd11, %rd6, %rd7;
	ld.global.f64 	%fd1, [%rd11];
	add.f64 	%fd2, %fd1, %fd1;
	st.global.f64 	[%rd11], %fd2;
$L__BB0_2:
	ret;

}


// ===== COMPILED SASS (sm_100) =====

	.target	sm_100

	.elftype	@"ET_EXEC"


//--------------------- .note.nv.tkinfo           --------------------------
	.section	.note.nv.tkinfo,"",@"SHT_NOTE"
	.sectionflags	@"SHF_NOTE_NV_TKINFO"
	.tkinfo
        /*0018*/ 	.word	0x00000002
        /*0030*/ 	.string	""
        /*0030*/ 	.string	"ptxas"
        /*0030*/ 	.string	"Cuda compilation tools, release 13.0, V13.0.88"
        /*0030*/ 	.string	"Build cuda_13.0.r13.0/compiler.36424714_0"
        /*0030*/ 	.string	"-arch sm_100 -m 64 "



//--------------------- .note.nv.cuinfo           --------------------------
	.section	.note.nv.cuinfo,"",@"SHT_NOTE"
	.sectionflags	@"SHF_NOTE_NV_CUINFO"
        /*0018*/ 	.short	0x0002
        /*001a*/ 	.short	0x0064
        /*001c*/ 	.short	0x0082
	.zero		2


//--------------------- .nv.info                  --------------------------
	.section	.nv.info,"",@"SHT_CUDA_INFO"
	.align	4


	//----- nvinfo : EIATTR_REGCOUNT
	.align		4
        /*0000*/ 	.byte	0x04, 0x2f
        /*0002*/ 	.short	(.L_1 - .L_0)
	.align		4
.L_0:
        /*0004*/ 	.word	index@(_Z6assignPxPdx)
        /*0008*/ 	.word	0x0000000c


	//----- nvinfo : EIATTR_FRAME_SIZE
	.align		4
.L_1:
        /*000c*/ 	.byte	0x04, 0x11
        /*000e*/ 	.short	(.L_3 - .L_2)
	.align		4
.L_2:
        /*0010*/ 	.word	index@(_Z6assignPxPdx)
        /*0014*/ 	.word	0x00000000


	//----- nvinfo : EIATTR_MIN_STACK_SIZE
	.align		4
.L_3:
        /*0018*/ 	.byte	0x04, 0x12
        /*001a*/ 	.short	(.L_5 - .L_4)
	.align		4
.L_4:
        /*001c*/ 	.word	index@(_Z6assignPxPdx)
        /*0020*/ 	.word	0x00000000
.L_5:


//--------------------- .nv.compat                --------------------------
	.section	.nv.compat,"",@"SHT_CUDA_COMPAT_INFO"
	.align	4
        /*0000*/ 	.byte	0x02, 0x09, 0x00, 0x00, 0x02, 0x02, 0x01, 0x00, 0x02, 0x05, 0x05, 0x00, 0x03, 0x07, 0x01, 0x01
        /*0010*/ 	.byte	0x02, 0x03, 0x00, 0x00, 0x02, 0x06, 0x01, 0x00, 0x04, 0x0b, 0x08, 0x00, 0x01, 0x00, 0x00, 0x00
        /*0020*/ 	.byte	0x00, 0x00, 0x00, 0x00


//--------------------- .nv.info._Z6assignPxPdx   --------------------------
	.section	.nv.info._Z6assignPxPdx,"",@"SHT_CUDA_INFO"
	.sectionflags	@""
	.align	4


	//----- nvinfo : EIATTR_CUDA_API_VERSION
	.align		4
        /*0000*/ 	.byte	0x04, 0x37
        /*0002*/ 	.short	(.L_7 - .L_6)
.L_6:
        /*0004*/ 	.word	0x00000082


	//----- nvinfo : EIATTR_KPARAM_INFO
	.align		4
.L_7:
        /*0008*/ 	.byte	0x04, 0x17
        /*000a*/ 	.short	(.L_9 - .L_8)
.L_8:
        /*000c*/ 	.word	0x00000000
        /*0010*/ 	.short	0x0002
        /*0012*/ 	.short	0x0010
        /*0014*/ 	.byte	0x00, 0xf0, 0x21, 0x00


	//----- nvinfo : EIATTR_KPARAM_INFO
	.align		4
.L_9:
        /*0018*/ 	.byte	0x04, 0x17
        /*001a*/ 	.short	(.L_11 - .L_10)
.L_10:
        /*001c*/ 	.word	0x00000000
        /*0020*/ 	.short	0x0001
        /*0022*/ 	.short	0x0008
        /*0024*/ 	.byte	0x00, 0xf5, 0x21, 0x00


	//----- nvinfo : EIATTR_KPARAM_INFO
	.align		4
.L_11:
        /*0028*/ 	.byte	0x04, 0x17
        /*002a*/ 	.short	(.L_13 - .L_12)
.L_12:
        /*002c*/ 	.word	0x00000000
        /*0030*/ 	.short	0x0000
        /*0032*/ 	.short	0x0000
        /*0034*/ 	.byte	0x00, 0xf5, 0x21, 0x00


	//----- nvinfo : EIATTR_SPARSE_MMA_MASK
	.align		4
.L_13:
        /*0038*/ 	.byte	0x03, 0x50
        /*003a*/ 	.short	0x0000


	//----- nvinfo : EIATTR_MAXREG_COUNT
	.align		4
        /*003c*/ 	.byte	0x03, 0x1b
        /*003e*/ 	.short	0x00ff


	//----- nvinfo : EIATTR_MERCURY_ISA_VERSION
	.align		4
        /*0040*/ 	.byte	0x03, 0x5f
        /*0042*/ 	.short	0x0101


	//----- nvinfo : EIATTR_VRC_CTA_INIT_COUNT
	.align		4
        /*0044*/ 	.byte	0x02, 0x4a
	.zero		1
	.zero		1


	//----- nvinfo : EIATTR_EXIT_INSTR_OFFSETS
	.align		4
        /*0048*/ 	.byte	0x04, 0x1c
        /*004a*/ 	.short	(.L_15 - .L_14)


	//   ....[0]....
.L_14:
        /*004c*/ 	.word	0x00000090


	//   ....[1]....
        /*0050*/ 	.word	0x00000190


	//----- nvinfo : EIATTR_CBANK_PARAM_SIZE
	.align		4
.L_15:
        /*0054*/ 	.byte	0x03, 0x19
        /*0056*/ 	.short	0x0018


	//----- nvinfo : EIATTR_PARAM_CBANK
	.align		4
        /*0058*/ 	.byte	0x04, 0x0a
        /*005a*/ 	.short	(.L_17 - .L_16)
	.align		4
.L_16:
        /*005c*/ 	.word	index@(.nv.constant0._Z6assignPxPdx)
        /*0060*/ 	.short	0x0380
        /*0062*/ 	.short	0x0018


	//----- nvinfo : EIATTR_SW_WAR
	.align		4
.L_17:
        /*0064*/ 	.byte	0x04, 0x36
        /*0066*/ 	.short	(.L_19 - .L_18)
.L_18:
        /*0068*/ 	.word	0x00000008
.L_19:


//--------------------- .nv.callgraph             --------------------------
	.section	.nv.callgraph,"",@"SHT_CUDA_CALLGRAPH"
	.align	4
	.sectionentsize	8
	.align		4
        /*0000*/ 	.word	0x00000000
	.align		4
        /*0004*/ 	.word	0xffffffff
	.align		4
        /*0008*/ 	.word	0x00000000
	.align		4
        /*000c*/ 	.word	0xfffffffe
	.align		4
        /*0010*/ 	.word	0x00000000
	.align		4
        /*0014*/ 	.word	0xfffffffd
	.align		4
        /*0018*/ 	.word	0x00000000
	.align		4
        /*001c*/ 	.word	0xfffffffc


//--------------------- .text._Z6assignPxPdx      --------------------------
	.section	.text._Z6assignPxPdx,"ax",@progbits
	.align	128
        .global         _Z6assignPxPdx
        .type           _Z6assignPxPdx,@function
        .size           _Z6assignPxPdx,(.L_x_1 - _Z6assignPxPdx)
        .other          _Z6assignPxPdx,@"STO_CUDA_ENTRY STV_DEFAULT"
_Z6assignPxPdx:
.text._Z6assignPxPdx:
[----:B------:R-:W-:Y:S01]  /*0000*/  LDC R1, c[0x0][0x37c] ;  /* 0x0000df00ff017b82 */ /* 0x000fe20000000800 */
[----:B------:R-:W0:Y:S07]  /*0010*/  S2R R0, SR_TID.X ;  /* 0x0000000000007919 */ /* 0x000e2e0000002100 */
[----:B------:R-:W0:Y:S01]  /*0020*/  S2UR UR4, SR_CTAID.X ;  /* 0x00000000000479c3 */ /* 0x000e220000002500 */
[----:B------:R-:W1:Y:S07]  /*0030*/  LDCU.64 UR6, c[0x0][0x390] ;  /* 0x00007200ff0677ac */ /* 0x000e6e0008000a00 */
[----:B------:R-:W0:Y:S02]  /*0040*/  LDC R3, c[0x0][0x360] ;  /* 0x0000d800ff037b82 */ /* 0x000e240000000800 */
[----:B0-----:R-:W-:-:S05]  /*0050*/  IMAD R0, R3, UR4, R0 ;  /* 0x0000000403007c24 */ /* 0x001fca000f8e0200 */
[----:B-1----:R-:W-:Y:S02]  /*0060*/  ISETP.GE.U32.AND P0, PT, R0, UR6, PT ;  /* 0x0000000600007c0c */ /* 0x002fe4000bf06070 */
[----:B------:R-:W-:-:S04]  /*0070*/  SHF.R.S32.HI R3, RZ, 0x1f, R0 ;  /* 0x0000001fff037819 */ /* 0x000fc80000011400 */
[----:B------:R-:W-:-:S13]  /*0080*/  ISETP.GE.AND.EX P0, PT, R3, UR7, PT, P0 ;  /* 0x0000000703007c0c */ /* 0x000fda000bf06300 */
[----:B------:R-:W-:Y:S05]  /*0090*/  @P0 EXIT ;  /* 0x000000000000094d */ /* 0x000fea0003800000 */
[----:B------:R-:W0:Y:S01]  /*00a0*/  LDCU.128 UR8, c[0x0][0x380] ;  /* 0x00007000ff0877ac */ /* 0x000e220008000c00 */
[C---:B------:R-:W-:Y:S01]  /*00b0*/  IMAD.SHL.U32 R4, R0.reuse, 0x8, RZ ;  /* 0x0000000800047824 */ /* 0x040fe200078e00ff */
[----:B------:R-:W-:Y:S01]  /*00c0*/  SHF.L.U64.HI R0, R0, 0x3, R3 ;  /* 0x0000000300007819 */ /* 0x000fe20000010203 */
[----:B------:R-:W1:Y:S03]  /*00d0*/  LDCU.64 UR4, c[0x0][0x358] ;  /* 0x00006b00ff0477ac */ /* 0x000e660008000a00 */
[----:B0-----:R-:W-:-:S04]  /*00e0*/  IADD3 R2, P0, PT, R4, UR8, RZ ;  /* 0x0000000804027c10 */ /* 0x001fc8000ff1e0ff */
[----:B------:R-:W-:-:S05]  /*00f0*/  IADD3.X R3, PT, PT, R0, UR9, RZ, P0, !PT ;  /* 0x0000000900037c10 */ /* 0x000fca00087fe4ff */
[----:B-1----:R-:W2:Y:S01]  /*0100*/  LDG.E.64 R6, desc[UR4][R2.64] ;  /* 0x0000000402067981 */ /* 0x002ea2000c1e1b00 */
[----:B------:R-:W-:-:S04]  /*0110*/  IADD3 R4, P0, PT, R4, UR10, RZ ;  /* 0x0000000a04047c10 */ /* 0x000fc8000ff1e0ff */
[----:B------:R-:W-:Y:S02]  /*0120*/  IADD3.X R5, PT, PT, R0, UR11, RZ, P0, !PT ;  /* 0x0000000b00057c10 */ /* 0x000fe400087fe4ff */
[C---:B--2---:R-:W-:Y:S01]  /*0130*/  SHF.L.U64.HI R9, R6.reuse, 0x1, R7 ;  /* 0x0000000106097819 */ /* 0x044fe20000010207 */
[----:B------:R-:W-:-:S05]  /*0140*/  IMAD.SHL.U32 R8, R6, 0x2, RZ ;  /* 0x0000000206087824 */ /* 0x000fca00078e00ff */
[----:B------:R-:W-:Y:S04]  /*0150*/  STG.E.64 desc[UR4][R2.64], R8 ;  /* 0x0000000802007986 */ /* 0x000fe8000c101b04 */
[----:B------:R-:W2:Y:S02]  /*0160*/  LDG.E.64 R6, desc[UR4][R4.64] ;  /* 0x0000000404067981 */ /* 0x000ea4000c1e1b00 */
[----:B--2---:R-:W-:-:S07]  /*0170*/  DADD R6, R6, R6 ;  /* 0x0000000006067229 */ /* 0x004fce0000000006 */
[----:B------:R-:W-:Y:S01]  /*0180*/  STG.E.64 desc[UR4][R4.64], R6 ;  /* 0x0000000604007986 */ /* 0x000fe2000c101b04 */
[----:B------:R-:W-:Y:S05]  /*0190*/  EXIT ;  /* 0x000000000000794d */ /* 0x000fea0003800000 */
.L_x_0:
[----:B------:R-:W-:-:S00]  /*01a0*/  BRA `(.L_x_0) ;  /* 0xfffffffc00fc7947 */ /* 0x000fc0000383ffff */
[----:B------:R-:W-:-:S00]  /*01b0*/  NOP ;  /* 0x0000000000007918 */ /* 0x000fc00000000000 */
        /* <DEDUP_REMOVED lines=12> */
.L_x_1:


//--------------------- .nv.shared.reserved.0     --------------------------
	.section	.nv.shared.reserved.0,"aw",@nobits
	.weak		__nv_reservedSMEM_offset_0_alias
	.size		__nv_reservedSMEM_offset_0_alias, 0, 64
	.other		__nv_reservedSMEM_offset_0_alias,@"STO_CUDA_RESERVED_SHARED STV_DEFAULT"
__nv_reservedSMEM_offset_0_alias:
	.zero		0
	.zero		64


//--------------------- .nv.constant0._Z6assignPxPdx --------------------------
	.section	.nv.constant0._Z6assignPxPdx,"a",@progbits
	.sectionflags	@""
	.align	4
.nv.constant0._Z6assignPxPdx:
	.zero		920


//--------------------- SYMBOLS --------------------------

	.type		.nv.reservedSmem.offset0,@object
	.size		.nv.reservedSmem.offset0,0x4
